//
// Generated by NVIDIA NVVM Compiler
//
// Compiler Build ID: CL-36424714
// Cuda compilation tools, release 13.0, V13.0.88
// Based on NVVM 20.0.0
//

.version 9.0
.target sm_100
.address_size 64

	// .globl	_Z10sum_kernelPfS_S_S_i

.visible .entry _Z10sum_kernelPfS_S_S_i(
	.param .u64 .ptr .align 1 _Z10sum_kernelPfS_S_S_i_param_0,
	.param .u64 .ptr .align 1 _Z10sum_kernelPfS_S_S_i_param_1,
	.param .u64 .ptr .align 1 _Z10sum_kernelPfS_S_S_i_param_2,
	.param .u64 .ptr .align 1 _Z10sum_kernelPfS_S_S_i_param_3,
	.param .u32 _Z10sum_kernelPfS_S_S_i_param_4
)
{
	.reg .pred 	%p<2>;
	.reg .b32 	%r<6>;
	.reg .b32 	%f<5>;
	.reg .b64 	%rd<13>;

	ld.param.u64 	%rd1, [_Z10sum_kernelPfS_S_S_i_param_0];
	ld.param.u64 	%rd2, [_Z10sum_kernelPfS_S_S_i_param_1];
	ld.param.u64 	%rd3, [_Z10sum_kernelPfS_S_S_i_param_2];
	ld.param.u64 	%rd4, [_Z10sum_kernelPfS_S_S_i_param_3];
	ld.param.u32 	%r2, [_Z10sum_kernelPfS_S_S_i_param_4];
	mov.u32 	%r3, %ctaid.x;
	mov.u32 	%r4, %ntid.x;
	mov.u32 	%r5, %tid.x;
	mad.lo.s32 	%r1, %r3, %r4, %r5;
	setp.ge.s32 	%p1, %r1, %r2;
	@%p1 bra 	$L__BB0_2;
	cvta.to.global.u64 	%rd5, %rd1;
	cvta.to.global.u64 	%rd6, %rd2;
	cvta.to.global.u64 	%rd7, %rd3;
	cvta.to.global.u64 	%rd8, %rd4;
	mul.wide.s32 	%rd9, %r1, 4;
	add.s64 	%rd10, %rd5, %rd9;
	ld.global.f32 	%f1, [%rd10];
	add.s64 	%rd11, %rd6, %rd9;
	ld.global.f32 	%f2, [%rd11];
	add.f32 	%f3, %f1, %f2;
	add.s64 	%rd12, %rd7, %rd9;
	st.global.f32 	[%rd12], %f3;
	atom.global.add.f32 	%f4, [%rd8], %f3;
$L__BB0_2:
	ret;

}


// ===== COMPILED SASS (sm_100) =====

	.target	sm_100

	.elftype	@"ET_EXEC"


//--------------------- .note.nv.tkinfo           --------------------------
	.section	.note.nv.tkinfo,"",@"SHT_NOTE"
	.sectionflags	@"SHF_NOTE_NV_TKINFO"
	.tkinfo
        /*0018*/ 	.word	0x00000002
        /*0030*/ 	.string	""
        /*0030*/ 	.string	"ptxas"
        /*0030*/ 	.string	"Cuda compilation tools, release 13.0, V13.0.88"
        /*0030*/ 	.string	"Build cuda_13.0.r13.0/compiler.36424714_0"
        /*0030*/ 	.string	"-arch sm_100 -m 64 "



//--------------------- .note.nv.cuinfo           --------------------------
	.section	.note.nv.cuinfo,"",@"SHT_NOTE"
	.sectionflags	@"SHF_NOTE_NV_CUINFO"
        /*0018*/ 	.short	0x0002
        /*001a*/ 	.short	0x0064
        /*001c*/ 	.short	0x0082
	.zero		2


//--------------------- .nv.info                  --------------------------
	.section	.nv.info,"",@"SHT_CUDA_INFO"
	.align	4


	//----- nvinfo : EIATTR_REGCOUNT
	.align		4
        /*0000*/ 	.byte	0x04, 0x2f
        /*0002*/ 	.short	(.L_1 - .L_0)
	.align		4
.L_0:
        /*0004*/ 	.word	index@(_Z10sum_kernelPfS_S_S_i)
        /*0008*/ 	.word	0x0000000e


	//----- nvinfo : EIATTR_FRAME_SIZE
	.align		4
.L_1:
        /*000c*/ 	.byte	0x04, 0x11
        /*000e*/ 	.short	(.L_3 - .L_2)
	.align		4
.L_2:
        /*0010*/ 	.word	index@(_Z10sum_kernelPfS_S_S_i)
        /*0014*/ 	.word	0x00000000


	//----- nvinfo : EIATTR_MIN_STACK_SIZE
	.align		4
.L_3:
        /*0018*/ 	.byte	0x04, 0x12
        /*001a*/ 	.short	(.L_5 - .L_4)
	.align		4
.L_4:
        /*001c*/ 	.word	index@(_Z10sum_kernelPfS_S_S_i)
        /*0020*/ 	.word	0x00000000
.L_5:


//--------------------- .nv.compat                --------------------------
	.section	.nv.compat,"",@"SHT_CUDA_COMPAT_INFO"
	.align	4
        /*0000*/ 	.byte	0x02, 0x09, 0x00, 0x00, 0x02, 0x02, 0x01, 0x00, 0x02, 0x05, 0x05, 0x00, 0x03, 0x07, 0x01, 0x01
        /*0010*/ 	.byte	0x02, 0x03, 0x00, 0x00, 0x02, 0x06, 0x01, 0x00, 0x04, 0x0b, 0x08, 0x00, 0x09, 0x00, 0x00, 0x00
        /*0020*/ 	.byte	0x00, 0x00, 0x00, 0x00


//--------------------- .nv.info._Z10sum_kernelPfS_S_S_i --------------------------
	.section	.nv.info._Z10sum_kernelPfS_S_S_i,"",@"SHT_CUDA_INFO"
	.sectionflags	@""
	.align	4


	//----- nvinfo : EIATTR_CUDA_API_VERSION
	.align		4
        /*0000*/ 	.byte	0x04, 0x37
        /*0002*/ 	.short	(.L_7 - .L_6)
.L_6:
        /*0004*/ 	.word	0x00000082


	//----- nvinfo : EIATTR_KPARAM_INFO
	.align		4
.L_7:
        /*0008*/ 	.byte	0x04, 0x17
        /*000a*/ 	.short	(.L_9 - .L_8)
.L_8:
        /*000c*/ 	.word	0x00000000
        /*0010*/ 	.short	0x0004
        /*0012*/ 	.short	0x0020
        /*0014*/ 	.byte	0x00, 0xf0, 0x11, 0x00


	//----- nvinfo : EIATTR_KPARAM_INFO
	.align		4
.L_9:
        /*0018*/ 	.byte	0x04, 0x17
        /*001a*/ 	.short	(.L_11 - .L_10)
.L_10:
        /*001c*/ 	.word	0x00000000
        /*0020*/ 	.short	0x0003
        /*0022*/ 	.short	0x0018
        /*0024*/ 	.byte	0x00, 0xf5, 0x21, 0x00


	//----- nvinfo : EIATTR_KPARAM_INFO
	.align		4
.L_11:
        /*0028*/ 	.byte	0x04, 0x17
        /*002a*/ 	.short	(.L_13 - .L_12)
.L_12:
        /*002c*/ 	.word	0x00000000
        /*0030*/ 	.short	0x0002
        /*0032*/ 	.short	0x0010
        /*0034*/ 	.byte	0x00, 0xf5, 0x21, 0x00


	//----- nvinfo : EIATTR_KPARAM_INFO
	.align		4
.L_13:
        /*0038*/ 	.byte	0x04, 0x17
        /*003a*/ 	.short	(.L_15 - .L_14)
.L_14:
        /*003c*/ 	.word	0x00000000
        /*0040*/ 	.short	0x0001
        /*0042*/ 	.short	0x0008
        /*0044*/ 	.byte	0x00, 0xf5, 0x21, 0x00


	//----- nvinfo : EIATTR_KPARAM_INFO
	.align		4
.L_15:
        /*0048*/ 	.byte	0x04, 0x17
        /*004a*/ 	.short	(.L_17 - .L_16)
.L_16:
        /*004c*/ 	.word	0x00000000
        /*0050*/ 	.short	0x0000
        /*0052*/ 	.short	0x0000
        /*0054*/ 	.byte	0x00, 0xf5, 0x21, 0x00


	//----- nvinfo : EIATTR_SPARSE_MMA_MASK
	.align		4
.L_17:
        /*0058*/ 	.byte	0x03, 0x50
        /*005a*/ 	.short	0x0000


	//----- nvinfo : EIATTR_MAXREG_COUNT
	.align		4
        /*005c*/ 	.byte	0x03, 0x1b
        /*005e*/ 	.short	0x00ff


	//----- nvinfo : EIATTR_MERCURY_ISA_VERSION
	.align		4
        /*0060*/ 	.byte	0x03, 0x5f
        /*0062*/ 	.short	0x0101


	//----- nvinfo : EIATTR_VRC_CTA_INIT_COUNT
	.align		4
        /*0064*/ 	.byte	0x02, 0x4a
	.zero		1
	.zero		1


	//----- nvinfo : EIATTR_EXIT_INSTR_OFFSETS
	.align		4
        /*0068*/ 	.byte	0x04, 0x1c
        /*006a*/ 	.short	(.L_19 - .L_18)


	//   ....[0]....
.L_18:
        /*006c*/ 	.word	0x00000070


	//   ....[1]....
        /*0070*/ 	.word	0x00000150


	//----- nvinfo : EIATTR_CBANK_PARAM_SIZE
	.align		4
.L_19:
        /*0074*/ 	.byte	0x03, 0x19
        /*0076*/ 	.short	0x0024


	//----- nvinfo : EIATTR_PARAM_CBANK
	.align		4
        /*0078*/ 	.byte	0x04, 0x0a
        /*007a*/ 	.short	(.L_21 - .L_20)
	.align		4
.L_20:
        /*007c*/ 	.word	index@(.nv.constant0._Z10sum_kernelPfS_S_S_i)
        /*0080*/ 	.short	0x0380
        /*0082*/ 	.short	0x0024


	//----- nvinfo : EIATTR_SW_WAR
	.align		4
.L_21:
        /*0084*/ 	.byte	0x04, 0x36
        /*0086*/ 	.short	(.L_23 - .L_22)
.L_22:
        /*0088*/ 	.word	0x00000008
.L_23:


//--------------------- .nv.callgraph             --------------------------
	.section	.nv.callgraph,"",@"SHT_CUDA_CALLGRAPH"
	.align	4
	.sectionentsize	8
	.align		4
        /*0000*/ 	.word	0x00000000
	.align		4
        /*0004*/ 	.word	0xffffffff
	.align		4
        /*0008*/ 	.word	0x00000000
	.align		4
        /*000c*/ 	.word	0xfffffffe
	.align		4
        /*0010*/ 	.word	0x00000000
	.align		4
        /*0014*/ 	.word	0xfffffffd
	.align		4
        /*0018*/ 	.word	0x00000000
	.align		4
        /*001c*/ 	.word	0xfffffffc


//--------------------- .text._Z10sum_kernelPfS_S_S_i --------------------------
	.section	.text._Z10sum_kernelPfS_S_S_i,"ax",@progbits
	.align	128
        .global         _Z10sum_kernelPfS_S_S_i
        .type           _Z10sum_kernelPfS_S_S_i,@function
        .size           _Z10sum_kernelPfS_S_S_i,(.L_x_1 - _Z10sum_kernelPfS_S_S_i)
        .other          _Z10sum_kernelPfS_S_S_i,@"STO_CUDA_ENTRY STV_DEFAULT"
_Z10sum_kernelPfS_S_S_i:
.text._Z10sum_kernelPfS_S_S_i:
[----:B------:R-:W-:Y:S01]  /*0000*/  LDC R1, c[0x0][0x37c] ;  /* 0x0000df00ff017b82 */ /* 0x000fe20000000800 */
[----:B------:R-:W0:Y:S07]  /*0010*/  S2R R0, SR_TID.X ;  /* 0x0000000000007919 */ /* 0x000e2e0000002100 */
[----:B------:R-:W0:Y:S01]  /*0020*/  S2UR UR4, SR_CTAID.X ;  /* 0x00000000000479c3 */ /* 0x000e220000002500 */
[----:B------:R-:W1:Y:S07]  /*0030*/  LDCU UR5, c[0x0][0x3a0] ;  /* 0x00007400ff0577ac */ /* 0x000e6e0008000800 */
[----:B------:R-:W0:Y:S02]  /*0040*/  LDC R11, c[0x0][0x360] ;  /* 0x0000d800ff0b7b82 */ /* 0x000e240000000800 */
[----:B0-----:R-:W-:-:S05]  /*0050*/  IMAD R11, R11, UR4, R0 ;  /* 0x000000040b0b7c24 */ /* 0x001fca000f8e0200 */
[----:B-1----:R-:W-:-:S13]  /*0060*/  ISETP.GE.AND P0, PT, R11, UR5, PT ;  /* 0x000000050b007c0c */ /* 0x002fda000bf06270 */
[----:B------:R-:W-:Y:S05]  /*0070*/  @P0 EXIT ;  /* 0x000000000000094d */ /* 0x000fea0003800000 */
[----:B------:R-:W0:Y:S01]  /*0080*/  LDC.64 R2, c[0x0][0x380] ;  /* 0x0000e000ff027b82 */ /* 0x000e220000000a00 */
[----:B------:R-:W1:Y:S07]  /*0090*/  LDCU.64 UR4, c[0x0][0x358] ;  /* 0x00006b00ff0477ac */ /* 0x000e6e0008000a00 */
[----:B------:R-:W2:Y:S08]  /*00a0*/  LDC.64 R4, c[0x0][0x388] ;  /* 0x0000e200ff047b82 */ /* 0x000eb00000000a00 */
[----:B------:R-:W3:Y:S01]  /*00b0*/  LDC.64 R6, c[0x0][0x390] ;  /* 0x0000e400ff067b82 */ /* 0x000ee20000000a00 */
[----:B0-----:R-:W-:-:S06]  /*00c0*/  IMAD.WIDE R2, R11, 0x4, R2 ;  /* 0x000000040b027825 */ /* 0x001fcc00078e0202 */
[----:B-1----:R-:W4:Y:S01]  /*00d0*/  LDG.E R2, desc[UR4][R2.64] ;  /* 0x0000000402027981 */ /* 0x002f22000c1e1900 */
[----:B--2---:R-:W-:-:S06]  /*00e0*/  IMAD.WIDE R4, R11, 0x4, R4 ;  /* 0x000000040b047825 */ /* 0x004fcc00078e0204 */
[----:B------:R-:W4:Y:S01]  /*00f0*/  LDG.E R5, desc[UR4][R4.64] ;  /* 0x0000000404057981 */ /* 0x000f22000c1e1900 */
[----:B------:R-:W0:Y:S01]  /*0100*/  LDC.64 R8, c[0x0][0x398] ;  /* 0x0000e600ff087b82 */ /* 0x000e220000000a00 */
[----:B---3--:R-:W-:-:S04]  /*0110*/  IMAD.WIDE R6, R11, 0x4, R6 ;  /* 0x000000040b067825 */ /* 0x008fc800078e0206 */
[----:B----4-:R-:W-:-:S05]  /*0120*/  FADD R11, R2, R5 ;  /* 0x00000005020b7221 */ /* 0x010fca0000000000 */
[----:B------:R-:W-:Y:S04]  /*0130*/  STG.E desc[UR4][R6.64], R11 ;  /* 0x0000000b06007986 */ /* 0x000fe8000c101904 */
[----:B0-----:R-:W-:Y:S01]  /*0140*/  REDG.E.ADD.F32.FTZ.RN.STRONG.GPU desc[UR4][R8.64], R11 ;  /* 0x0000000b080079a6 */ /* 0x001fe2000c12f304 */
[----:B------:R-:W-:Y:S05]  /*0150*/  EXIT ;  /* 0x000000000000794d */ /* 0x000fea0003800000 */
.L_x_0:
[----:B------:R-:W-:-:S00]  /*0160*/  BRA `(.L_x_0) ;  /* 0xfffffffc00fc7947 */ /* 0x000fc0000383ffff */
[----:B------:R-:W-:-:S00]  /*0170*/  NOP ;  /* 0x0000000000007918 */ /* 0x000fc00000000000 */
        /* <DEDUP_REMOVED lines=8> */
.L_x_1:


//--------------------- .nv.shared.reserved.0     --------------------------
	.section	.nv.shared.reserved.0,"aw",@nobits
	.weak		__nv_reservedSMEM_offset_0_alias
	.size		__nv_reservedSMEM_offset_0_alias, 0, 64
	.other		__nv_reservedSMEM_offset_0_alias,@"STO_CUDA_RESERVED_SHARED STV_DEFAULT"
__nv_reservedSMEM_offset_0_alias:
	.zero		0
	.zero		64


//--------------------- .nv.constant0._Z10sum_kernelPfS_S_S_i --------------------------
	.section	.nv.constant0._Z10sum_kernelPfS_S_S_i,"a",@progbits
	.sectionflags	@""
	.align	4
.nv.constant0._Z10sum_kernelPfS_S_S_i:
	.zero		932


//--------------------- SYMBOLS --------------------------

	.type		.nv.reservedSmem.offset0,@object
	.size		.nv.reservedSmem.offset0,0x4
